//
// Generated by NVIDIA NVVM Compiler
//
// Compiler Build ID: CL-36424714
// Cuda compilation tools, release 13.0, V13.0.88
// Based on NVVM 20.0.0
//

.version 9.0
.target sm_100
.address_size 64

	// .globl	_Z11multiply1_1PiS_S_

.visible .entry _Z11multiply1_1PiS_S_(
	.param .u64 .ptr .align 1 _Z11multiply1_1PiS_S__param_0,
	.param .u64 .ptr .align 1 _Z11multiply1_1PiS_S__param_1,
	.param .u64 .ptr .align 1 _Z11multiply1_1PiS_S__param_2
)
{
	.reg .b32 	%r<4>;
	.reg .b64 	%rd<7>;

	ld.param.u64 	%rd1, [_Z11multiply1_1PiS_S__param_0];
	ld.param.u64 	%rd2, [_Z11multiply1_1PiS_S__param_1];
	ld.param.u64 	%rd3, [_Z11multiply1_1PiS_S__param_2];
	cvta.to.global.u64 	%rd4, %rd3;
	cvta.to.global.u64 	%rd5, %rd2;
	cvta.to.global.u64 	%rd6, %rd1;
	ld.global.u32 	%r1, [%rd6];
	ld.global.u32 	%r2, [%rd5];
	mul.lo.s32 	%r3, %r2, %r1;
	st.global.u32 	[%rd4], %r3;
	ret;

}
	// .globl	_Z11multiplyN_1PiS_S_
.visible .entry _Z11multiplyN_1PiS_S_(
	.param .u64 .ptr .align 1 _Z11multiplyN_1PiS_S__param_0,
	.param .u64 .ptr .align 1 _Z11multiplyN_1PiS_S__param_1,
	.param .u64 .ptr .align 1 _Z11multiplyN_1PiS_S__param_2
)
{
	.reg .b32 	%r<5>;
	.reg .b64 	%rd<11>;

	ld.param.u64 	%rd1, [_Z11multiplyN_1PiS_S__param_0];
	ld.param.u64 	%rd2, [_Z11multiplyN_1PiS_S__param_1];
	ld.param.u64 	%rd3, [_Z11multiplyN_1PiS_S__param_2];
	cvta.to.global.u64 	%rd4, %rd3;
	cvta.to.global.u64 	%rd5, %rd2;
	cvta.to.global.u64 	%rd6, %rd1;
	mov.u32 	%r1, %ctaid.x;
	mul.wide.u32 	%rd7, %r1, 4;
	add.s64 	%rd8, %rd6, %rd7;
	ld.global.u32 	%r2, [%rd8];
	add.s64 	%rd9, %rd5, %rd7;
	ld.global.u32 	%r3, [%rd9];
	mul.lo.s32 	%r4, %r3, %r2;
	add.s64 	%rd10, %rd4, %rd7;
	st.global.u32 	[%rd10], %r4;
	ret;

}
	// .globl	_Z8multiplyPiS_S_i
.visible .entry _Z8multiplyPiS_S_i(
	.param .u64 .ptr .align 1 _Z8multiplyPiS_S_i_param_0,
	.param .u64 .ptr .align 1 _Z8multiplyPiS_S_i_param_1,
	.param .u64 .ptr .align 1 _Z8multiplyPiS_S_i_param_2,
	.param .u32 _Z8multiplyPiS_S_i_param_3
)
{
	.reg .pred 	%p<2>;
	.reg .b32 	%r<12>;
	.reg .b64 	%rd<15>;

	ld.param.u64 	%rd4, [_Z8multiplyPiS_S_i_param_0];
	ld.param.u64 	%rd5, [_Z8multiplyPiS_S_i_param_1];
	ld.param.u64 	%rd6, [_Z8multiplyPiS_S_i_param_2];
	ld.param.u32 	%r2, [_Z8multiplyPiS_S_i_param_3];
	cvta.to.global.u64 	%rd1, %rd6;
	cvta.to.global.u64 	%rd2, %rd5;
	cvta.to.global.u64 	%rd3, %rd4;
	mov.u32 	%r3, %tid.x;
	mul.wide.u32 	%rd7, %r3, 4;
	add.s64 	%rd8, %rd3, %rd7;
	ld.global.u32 	%r4, [%rd8];
	add.s64 	%rd9, %rd2, %rd7;
	ld.global.u32 	%r5, [%rd9];
	mul.lo.s32 	%r6, %r5, %r4;
	add.s64 	%rd10, %rd1, %rd7;
	st.global.u32 	[%rd10], %r6;
	mov.u32 	%r7, %ctaid.x;
	mov.u32 	%r8, %ntid.x;
	mad.lo.s32 	%r1, %r7, %r8, %r3;
	setp.ge.s32 	%p1, %r1, %r2;
	@%p1 bra 	$L__BB2_2;
	mul.wide.s32 	%rd11, %r1, 4;
	add.s64 	%rd12, %rd3, %rd11;
	ld.global.u32 	%r9, [%rd12];
	add.s64 	%rd13, %rd2, %rd11;
	ld.global.u32 	%r10, [%rd13];
	mul.lo.s32 	%r11, %r10, %r9;
	add.s64 	%rd14, %rd1, %rd11;
	st.global.u32 	[%rd14], %r11;
$L__BB2_2:
	ret;

}


// ===== COMPILED SASS (sm_100) =====

	.target	sm_100

	.elftype	@"ET_EXEC"


//--------------------- .note.nv.tkinfo           --------------------------
	.section	.note.nv.tkinfo,"",@"SHT_NOTE"
	.sectionflags	@"SHF_NOTE_NV_TKINFO"
	.tkinfo
        /*0018*/ 	.word	0x00000002
        /*0030*/ 	.string	""
        /*0030*/ 	.string	"ptxas"
        /*0030*/ 	.string	"Cuda compilation tools, release 13.0, V13.0.88"
        /*0030*/ 	.string	"Build cuda_13.0.r13.0/compiler.36424714_0"
        /*0030*/ 	.string	"-arch sm_100 -m 64 "



//--------------------- .note.nv.cuinfo           --------------------------
	.section	.note.nv.cuinfo,"",@"SHT_NOTE"
	.sectionflags	@"SHF_NOTE_NV_CUINFO"
        /*0018*/ 	.short	0x0002
        /*001a*/ 	.short	0x0064
        /*001c*/ 	.short	0x0082
	.zero		2


//--------------------- .nv.info                  --------------------------
	.section	.nv.info,"",@"SHT_CUDA_INFO"
	.align	4


	//----- nvinfo : EIATTR_REGCOUNT
	.align		4
        /*0000*/ 	.byte	0x04, 0x2f
        /*0002*/ 	.short	(.L_1 - .L_0)
	.align		4
.L_0:
        /*0004*/ 	.word	index@(_Z11multiply1_1PiS_S_)
        /*0008*/ 	.word	0x0000000c


	//----- nvinfo : EIATTR_FRAME_SIZE
	.align		4
.L_1:
        /*000c*/ 	.byte	0x04, 0x11
        /*000e*/ 	.short	(.L_3 - .L_2)
	.align		4
.L_2:
        /*0010*/ 	.word	index@(_Z11multiply1_1PiS_S_)
        /*0014*/ 	.word	0x00000000


	//----- nvinfo : EIATTR_REGCOUNT
	.align		4
.L_3:
        /*0018*/ 	.byte	0x04, 0x2f
        /*001a*/ 	.short	(.L_5 - .L_4)
	.align		4
.L_4:
        /*001c*/ 	.word	index@(_Z11multiplyN_1PiS_S_)
        /*0020*/ 	.word	0x0000000c


	//----- nvinfo : EIATTR_FRAME_SIZE
	.align		4
.L_5:
        /*0024*/ 	.byte	0x04, 0x11
        /*0026*/ 	.short	(.L_7 - .L_6)
	.align		4
.L_6:
        /*0028*/ 	.word	index@(_Z11multiplyN_1PiS_S_)
        /*002c*/ 	.word	0x00000000


	//----- nvinfo : EIATTR_REGCOUNT
	.align		4
.L_7:
        /*0030*/ 	.byte	0x04, 0x2f
        /*0032*/ 	.short	(.L_9 - .L_8)
	.align		4
.L_8:
        /*0034*/ 	.word	index@(_Z8multiplyPiS_S_i)
        /*0038*/ 	.word	0x00000014


	//----- nvinfo : EIATTR_FRAME_SIZE
	.align		4
.L_9:
        /*003c*/ 	.byte	0x04, 0x11
        /*003e*/ 	.short	(.L_11 - .L_10)
	.align		4
.L_10:
        /*0040*/ 	.word	index@(_Z8multiplyPiS_S_i)
        /*0044*/ 	.word	0x00000000


	//----- nvinfo : EIATTR_MIN_STACK_SIZE
	.align		4
.L_11:
        /*0048*/ 	.byte	0x04, 0x12
        /*004a*/ 	.short	(.L_13 - .L_12)
	.align		4
.L_12:
        /*004c*/ 	.word	index@(_Z8multiplyPiS_S_i)
        /*0050*/ 	.word	0x00000000


	//----- nvinfo : EIATTR_MIN_STACK_SIZE
	.align		4
.L_13:
        /*0054*/ 	.byte	0x04, 0x12
        /*0056*/ 	.short	(.L_15 - .L_14)
	.align		4
.L_14:
        /*0058*/ 	.word	index@(_Z11multiplyN_1PiS_S_)
        /*005c*/ 	.word	0x00000000


	//----- nvinfo : EIATTR_MIN_STACK_SIZE
	.align		4
.L_15:
        /*0060*/ 	.byte	0x04, 0x12
        /*0062*/ 	.short	(.L_17 - .L_16)
	.align		4
.L_16:
        /*0064*/ 	.word	index@(_Z11multiply1_1PiS_S_)
        /*0068*/ 	.word	0x00000000
.L_17:


//--------------------- .nv.compat                --------------------------
	.section	.nv.compat,"",@"SHT_CUDA_COMPAT_INFO"
	.align	4
        /*0000*/ 	.byte	0x02, 0x09, 0x00, 0x00, 0x02, 0x02, 0x01, 0x00, 0x02, 0x05, 0x05, 0x00, 0x03, 0x07, 0x01, 0x01
        /*0010*/ 	.byte	0x02, 0x03, 0x00, 0x00, 0x02, 0x06, 0x01, 0x00, 0x04, 0x0b, 0x08, 0x00, 0x09, 0x00, 0x00, 0x00
        /*0020*/ 	.byte	0x00, 0x00, 0x00, 0x00


//--------------------- .nv.info._Z8multiplyPiS_S_i --------------------------
	.section	.nv.info._Z8multiplyPiS_S_i,"",@"SHT_CUDA_INFO"
	.sectionflags	@""
	.align	4


	//----- nvinfo : EIATTR_CUDA_API_VERSION
	.align		4
        /*0000*/ 	.byte	0x04, 0x37
        /*0002*/ 	.short	(.L_19 - .L_18)
.L_18:
        /*0004*/ 	.word	0x00000082


	//----- nvinfo : EIATTR_KPARAM_INFO
	.align		4
.L_19:
        /*0008*/ 	.byte	0x04, 0x17
        /*000a*/ 	.short	(.L_21 - .L_20)
.L_20:
        /*000c*/ 	.word	0x00000000
        /*0010*/ 	.short	0x0003
        /*0012*/ 	.short	0x0018
        /*0014*/ 	.byte	0x00, 0xf0, 0x11, 0x00


	//----- nvinfo : EIATTR_KPARAM_INFO
	.align		4
.L_21:
        /*0018*/ 	.byte	0x04, 0x17
        /*001a*/ 	.short	(.L_23 - .L_22)
.L_22:
        /*001c*/ 	.word	0x00000000
        /*0020*/ 	.short	0x0002
        /*0022*/ 	.short	0x0010
        /*0024*/ 	.byte	0x00, 0xf5, 0x21, 0x00


	//----- nvinfo : EIATTR_KPARAM_INFO
	.align		4
.L_23:
        /*0028*/ 	.byte	0x04, 0x17
        /*002a*/ 	.short	(.L_25 - .L_24)
.L_24:
        /*002c*/ 	.word	0x00000000
        /*0030*/ 	.short	0x0001
        /*0032*/ 	.short	0x0008
        /*0034*/ 	.byte	0x00, 0xf5, 0x21, 0x00


	//----- nvinfo : EIATTR_KPARAM_INFO
	.align		4
.L_25:
        /*0038*/ 	.byte	0x04, 0x17
        /*003a*/ 	.short	(.L_27 - .L_26)
.L_26:
        /*003c*/ 	.word	0x00000000
        /*0040*/ 	.short	0x0000
        /*0042*/ 	.short	0x0000
        /*0044*/ 	.byte	0x00, 0xf5, 0x21, 0x00


	//----- nvinfo : EIATTR_SPARSE_MMA_MASK
	.align		4
.L_27:
        /*0048*/ 	.byte	0x03, 0x50
        /*004a*/ 	.short	0x0000


	//----- nvinfo : EIATTR_MAXREG_COUNT
	.align		4
        /*004c*/ 	.byte	0x03, 0x1b
        /*004e*/ 	.short	0x00ff


	//----- nvinfo : EIATTR_MERCURY_ISA_VERSION
	.align		4
        /*0050*/ 	.byte	0x03, 0x5f
        /*0052*/ 	.short	0x0101


	//----- nvinfo : EIATTR_VRC_CTA_INIT_COUNT
	.align		4
        /*0054*/ 	.byte	0x02, 0x4a
	.zero		1
	.zero		1


	//----- nvinfo : EIATTR_EXIT_INSTR_OFFSETS
	.align		4
        /*0058*/ 	.byte	0x04, 0x1c
        /*005a*/ 	.short	(.L_29 - .L_28)


	//   ....[0]....
.L_28:
        /*005c*/ 	.word	0x00000120


	//   ....[1]....
        /*0060*/ 	.word	0x000001a0


	//----- nvinfo : EIATTR_CBANK_PARAM_SIZE
	.align		4
.L_29:
        /*0064*/ 	.byte	0x03, 0x19
        /*0066*/ 	.short	0x001c


	//----- nvinfo : EIATTR_PARAM_CBANK
	.align		4
        /*0068*/ 	.byte	0x04, 0x0a
        /*006a*/ 	.short	(.L_31 - .L_30)
	.align		4
.L_30:
        /*006c*/ 	.word	index@(.nv.constant0._Z8multiplyPiS_S_i)
        /*0070*/ 	.short	0x0380
        /*0072*/ 	.short	0x001c


	//----- nvinfo : EIATTR_SW_WAR
	.align		4
.L_31:
        /*0074*/ 	.byte	0x04, 0x36
        /*0076*/ 	.short	(.L_33 - .L_32)
.L_32:
        /*0078*/ 	.word	0x00000008
.L_33:


//--------------------- .nv.info._Z11multiplyN_1PiS_S_ --------------------------
	.section	.nv.info._Z11multiplyN_1PiS_S_,"",@"SHT_CUDA_INFO"
	.sectionflags	@""
	.align	4


	//----- nvinfo : EIATTR_CUDA_API_VERSION
	.align		4
        /*0000*/ 	.byte	0x04, 0x37
        /*0002*/ 	.short	(.L_35 - .L_34)
.L_34:
        /*0004*/ 	.word	0x00000082


	//----- nvinfo : EIATTR_KPARAM_INFO
	.align		4
.L_35:
        /*0008*/ 	.byte	0x04, 0x17
        /*000a*/ 	.short	(.L_37 - .L_36)
.L_36:
        /*000c*/ 	.word	0x00000000
        /*0010*/ 	.short	0x0002
        /*0012*/ 	.short	0x0010
        /*0014*/ 	.byte	0x00, 0xf5, 0x21, 0x00


	//----- nvinfo : EIATTR_KPARAM_INFO
	.align		4
.L_37:
        /*0018*/ 	.byte	0x04, 0x17
        /*001a*/ 	.short	(.L_39 - .L_38)
.L_38:
        /*001c*/ 	.word	0x00000000
        /*0020*/ 	.short	0x0001
        /*0022*/ 	.short	0x0008
        /*0024*/ 	.byte	0x00, 0xf5, 0x21, 0x00


	//----- nvinfo : EIATTR_KPARAM_INFO
	.align		4
.L_39:
        /*0028*/ 	.byte	0x04, 0x17
        /*002a*/ 	.short	(.L_41 - .L_40)
.L_40:
        /*002c*/ 	.word	0x00000000
        /*0030*/ 	.short	0x0000
        /*0032*/ 	.short	0x0000
        /*0034*/ 	.byte	0x00, 0xf5, 0x21, 0x00


	//----- nvinfo : EIATTR_SPARSE_MMA_MASK
	.align		4
.L_41:
        /*0038*/ 	.byte	0x03, 0x50
        /*003a*/ 	.short	0x0000


	//----- nvinfo : EIATTR_MAXREG_COUNT
	.align		4
        /*003c*/ 	.byte	0x03, 0x1b
        /*003e*/ 	.short	0x00ff


	//----- nvinfo : EIATTR_MERCURY_ISA_VERSION
	.align		4
        /*0040*/ 	.byte	0x03, 0x5f
        /*0042*/ 	.short	0x0101


	//----- nvinfo : EIATTR_VRC_CTA_INIT_COUNT
	.align		4
        /*0044*/ 	.byte	0x02, 0x4a
	.zero		1
	.zero		1


	//----- nvinfo : EIATTR_EXIT_INSTR_OFFSETS
	.align		4
        /*0048*/ 	.byte	0x04, 0x1c
        /*004a*/ 	.short	(.L_43 - .L_42)


	//   ....[0]....
.L_42:
        /*004c*/ 	.word	0x000000d0


	//----- nvinfo : EIATTR_CBANK_PARAM_SIZE
	.align		4
.L_43:
        /*0050*/ 	.byte	0x03, 0x19
        /*0052*/ 	.short	0x0018


	//----- nvinfo : EIATTR_PARAM_CBANK
	.align		4
        /*0054*/ 	.byte	0x04, 0x0a
        /*0056*/ 	.short	(.L_45 - .L_44)
	.align		4
.L_44:
        /*0058*/ 	.word	index@(.nv.constant0._Z11multiplyN_1PiS_S_)
        /*005c*/ 	.short	0x0380
        /*005e*/ 	.short	0x0018


	//----- nvinfo : EIATTR_SW_WAR
	.align		4
.L_45:
        /*0060*/ 	.byte	0x04, 0x36
        /*0062*/ 	.short	(.L_47 - .L_46)
.L_46:
        /*0064*/ 	.word	0x00000008
.L_47:


//--------------------- .nv.info._Z11multiply1_1PiS_S_ --------------------------
	.section	.nv.info._Z11multiply1_1PiS_S_,"",@"SHT_CUDA_INFO"
	.sectionflags	@""
	.align	4


	//----- nvinfo : EIATTR_CUDA_API_VERSION
	.align		4
        /*0000*/ 	.byte	0x04, 0x37
        /*0002*/ 	.short	(.L_49 - .L_48)
.L_48:
        /*0004*/ 	.word	0x00000082


	//----- nvinfo : EIATTR_KPARAM_INFO
	.align		4
.L_49:
        /*0008*/ 	.byte	0x04, 0x17
        /*000a*/ 	.short	(.L_51 - .L_50)
.L_50:
        /*000c*/ 	.word	0x00000000
        /*0010*/ 	.short	0x0002
        /*0012*/ 	.short	0x0010
        /*0014*/ 	.byte	0x00, 0xf5, 0x21, 0x00


	//----- nvinfo : EIATTR_KPARAM_INFO
	.align		4
.L_51:
        /*0018*/ 	.byte	0x04, 0x17
        /*001a*/ 	.short	(.L_53 - .L_52)
.L_52:
        /*001c*/ 	.word	0x00000000
        /*0020*/ 	.short	0x0001
        /*0022*/ 	.short	0x0008
        /*0024*/ 	.byte	0x00, 0xf5, 0x21, 0x00


	//----- nvinfo : EIATTR_KPARAM_INFO
	.align		4
.L_53:
        /*0028*/ 	.byte	0x04, 0x17
        /*002a*/ 	.short	(.L_55 - .L_54)
.L_54:
        /*002c*/ 	.word	0x00000000
        /*0030*/ 	.short	0x0000
        /*0032*/ 	.short	0x0000
        /*0034*/ 	.byte	0x00, 0xf5, 0x21, 0x00


	//----- nvinfo : EIATTR_SPARSE_MMA_MASK
	.align		4
.L_55:
        /*0038*/ 	.byte	0x03, 0x50
        /*003a*/ 	.short	0x0000


	//----- nvinfo : EIATTR_MAXREG_COUNT
	.align		4
        /*003c*/ 	.byte	0x03, 0x1b
        /*003e*/ 	.short	0x00ff


	//----- nvinfo : EIATTR_MERCURY_ISA_VERSION
	.align		4
        /*0040*/ 	.byte	0x03, 0x5f
        /*0042*/ 	.short	0x0101


	//----- nvinfo : EIATTR_VRC_CTA_INIT_COUNT
	.align		4
        /*0044*/ 	.byte	0x02, 0x4a
	.zero		1
	.zero		1


	//----- nvinfo : EIATTR_EXIT_INSTR_OFFSETS
	.align		4
        /*0048*/ 	.byte	0x04, 0x1c
        /*004a*/ 	.short	(.L_57 - .L_56)


	//   ....[0]....
.L_56:
        /*004c*/ 	.word	0x00000090


	//----- nvinfo : EIATTR_CBANK_PARAM_SIZE
	.align		4
.L_57:
        /*0050*/ 	.byte	0x03, 0x19
        /*0052*/ 	.short	0x0018


	//----- nvinfo : EIATTR_PARAM_CBANK
	.align		4
        /*0054*/ 	.byte	0x04, 0x0a
        /*0056*/ 	.short	(.L_59 - .L_58)
	.align		4
.L_58:
        /*0058*/ 	.word	index@(.nv.constant0._Z11multiply1_1PiS_S_)
        /*005c*/ 	.short	0x0380
        /*005e*/ 	.short	0x0018


	//----- nvinfo : EIATTR_SW_WAR
	.align		4
.L_59:
        /*0060*/ 	.byte	0x04, 0x36
        /*0062*/ 	.short	(.L_61 - .L_60)
.L_60:
        /*0064*/ 	.word	0x00000008
.L_61:


//--------------------- .nv.callgraph             --------------------------
	.section	.nv.callgraph,"",@"SHT_CUDA_CALLGRAPH"
	.align	4
	.sectionentsize	8
	.align		4
        /*0000*/ 	.word	0x00000000
	.align		4
        /*0004*/ 	.word	0xffffffff
	.align		4
        /*0008*/ 	.word	0x00000000
	.align		4
        /*000c*/ 	.word	0xfffffffe
	.align		4
        /*0010*/ 	.word	0x00000000
	.align		4
        /*0014*/ 	.word	0xfffffffd
	.align		4
        /*0018*/ 	.word	0x00000000
	.align		4
        /*001c*/ 	.word	0xfffffffc


//--------------------- .text._Z8multiplyPiS_S_i  --------------------------
	.section	.text._Z8multiplyPiS_S_i,"ax",@progbits
	.align	128
        .global         _Z8multiplyPiS_S_i
        .type           _Z8multiplyPiS_S_i,@function
        .size           _Z8multiplyPiS_S_i,(.L_x_3 - _Z8multiplyPiS_S_i)
        .other          _Z8multiplyPiS_S_i,@"STO_CUDA_ENTRY STV_DEFAULT"
_Z8multiplyPiS_S_i:
.text._Z8multiplyPiS_S_i:
[----:B------:R-:W-:Y:S01]  /*0000*/  LDC R1, c[0x0][0x37c] ;  /* 0x0000df00ff017b82 */ /* 0x000fe20000000800 */
[----:B------:R-:W0:Y:S07]  /*0010*/  S2R R7, SR_TID.X ;  /* 0x0000000000077919 */ /* 0x000e2e0000002100 */
[----:B------:R-:W0:Y:S01]  /*0020*/  LDC.64 R8, c[0x0][0x380] ;  /* 0x0000e000ff087b82 */ /* 0x000e220000000a00 */
[----:B------:R-:W1:Y:S01]  /*0030*/  LDCU.64 UR4, c[0x0][0x358] ;  /* 0x00006b00ff0477ac */ /* 0x000e620008000a00 */
[----:B------:R-:W2:Y:S06]  /*0040*/  LDCU UR7, c[0x0][0x398] ;  /* 0x00007300ff0777ac */ /* 0x000eac0008000800 */
[----:B------:R-:W3:Y:S08]  /*0050*/  LDC.64 R10, c[0x0][0x388] ;  /* 0x0000e200ff0a7b82 */ /* 0x000ef00000000a00 */
[----:B------:R-:W4:Y:S08]  /*0060*/  S2UR UR6, SR_CTAID.X ;  /* 0x00000000000679c3 */ /* 0x000f300000002500 */
[----:B------:R-:W4:Y:S01]  /*0070*/  LDC R0, c[0x0][0x360] ;  /* 0x0000d800ff007b82 */ /* 0x000f220000000800 */
[----:B0-----:R-:W-:-:S07]  /*0080*/  IMAD.WIDE.U32 R2, R7, 0x4, R8 ;  /* 0x0000000407027825 */ /* 0x001fce00078e0008 */
[----:B------:R-:W0:Y:S01]  /*0090*/  LDC.64 R12, c[0x0][0x390] ;  /* 0x0000e400ff0c7b82 */ /* 0x000e220000000a00 */
[----:B---3--:R-:W-:Y:S01]  /*00a0*/  IMAD.WIDE.U32 R4, R7, 0x4, R10 ;  /* 0x0000000407047825 */ /* 0x008fe200078e000a */
[----:B-1----:R-:W3:Y:S05]  /*00b0*/  LDG.E R2, desc[UR4][R2.64] ;  /* 0x0000000402027981 */ /* 0x002eea000c1e1900 */
[----:B------:R-:W3:Y:S01]  /*00c0*/  LDG.E R5, desc[UR4][R4.64] ;  /* 0x0000000404057981 */ /* 0x000ee2000c1e1900 */
[----:B----4-:R-:W-:-:S05]  /*00d0*/  IMAD R17, R0, UR6, R7 ;  /* 0x0000000600117c24 */ /* 0x010fca000f8e0207 */
[----:B--2---:R-:W-:Y:S01]  /*00e0*/  ISETP.GE.AND P0, PT, R17, UR7, PT ;  /* 0x0000000711007c0c */ /* 0x004fe2000bf06270 */
[----:B0-----:R-:W-:-:S04]  /*00f0*/  IMAD.WIDE.U32 R6, R7, 0x4, R12 ;  /* 0x0000000407067825 */ /* 0x001fc800078e000c */
[----:B---3--:R-:W-:-:S05]  /*0100*/  IMAD R15, R2, R5, RZ ;  /* 0x00000005020f7224 */ /* 0x008fca00078e02ff */
[----:B------:R0:W-:Y:S03]  /*0110*/  STG.E desc[UR4][R6.64], R15 ;  /* 0x0000000f06007986 */ /* 0x0001e6000c101904 */
[----:B------:R-:W-:Y:S05]  /*0120*/  @P0 EXIT ;  /* 0x000000000000094d */ /* 0x000fea0003800000 */
[----:B------:R-:W-:-:S04]  /*0130*/  IMAD.WIDE R2, R17, 0x4, R8 ;  /* 0x0000000411027825 */ /* 0x000fc800078e0208 */
[C---:B------:R-:W-:Y:S02]  /*0140*/  IMAD.WIDE R4, R17.reuse, 0x4, R10 ;  /* 0x0000000411047825 */ /* 0x040fe400078e020a */
[----:B------:R-:W2:Y:S04]  /*0150*/  LDG.E R2, desc[UR4][R2.64] ;  /* 0x0000000402027981 */ /* 0x000ea8000c1e1900 */
[----:B------:R-:W2:Y:S01]  /*0160*/  LDG.E R5, desc[UR4][R4.64] ;  /* 0x0000000404057981 */ /* 0x000ea2000c1e1900 */
[----:B0-----:R-:W-:-:S04]  /*0170*/  IMAD.WIDE R6, R17, 0x4, R12 ;  /* 0x0000000411067825 */ /* 0x001fc800078e020c */
[----:B--2---:R-:W-:-:S05]  /*0180*/  IMAD R9, R2, R5, RZ ;  /* 0x0000000502097224 */ /* 0x004fca00078e02ff */
[----:B------:R-:W-:Y:S01]  /*0190*/  STG.E desc[UR4][R6.64], R9 ;  /* 0x0000000906007986 */ /* 0x000fe2000c101904 */
[----:B------:R-:W-:Y:S05]  /*01a0*/  EXIT ;  /* 0x000000000000794d */ /* 0x000fea0003800000 */
.L_x_0:
[----:B------:R-:W-:-:S00]  /*01b0*/  BRA `(.L_x_0) ;  /* 0xfffffffc00fc7947 */ /* 0x000fc0000383ffff */
[----:B------:R-:W-:-:S00]  /*01c0*/  NOP ;  /* 0x0000000000007918 */ /* 0x000fc00000000000 */
        /* <DEDUP_REMOVED lines=11> */
.L_x_3:


//--------------------- .text._Z11multiplyN_1PiS_S_ --------------------------
	.section	.text._Z11multiplyN_1PiS_S_,"ax",@progbits
	.align	128
        .global         _Z11multiplyN_1PiS_S_
        .type           _Z11multiplyN_1PiS_S_,@function
        .size           _Z11multiplyN_1PiS_S_,(.L_x_4 - _Z11multiplyN_1PiS_S_)
        .other          _Z11multiplyN_1PiS_S_,@"STO_CUDA_ENTRY STV_DEFAULT"
_Z11multiplyN_1PiS_S_:
.text._Z11multiplyN_1PiS_S_:
[----:B------:R-:W-:Y:S01]  /*0000*/  LDC R1, c[0x0][0x37c] ;  /* 0x0000df00ff017b82 */ /* 0x000fe20000000800 */
[----:B------:R-:W0:Y:S07]  /*0010*/  S2R R9, SR_CTAID.X ;  /* 0x0000000000097919 */ /* 0x000e2e0000002500 */
[----:B------:R-:W0:Y:S01]  /*0020*/  LDC.64 R2, c[0x0][0x380] ;  /* 0x0000e000ff027b82 */ /* 0x000e220000000a00 */
[----:B------:R-:W1:Y:S07]  /*0030*/  LDCU.64 UR4, c[0x0][0x358] ;  /* 0x00006b00ff0477ac */ /* 0x000e6e0008000a00 */
[----:B------:R-:W2:Y:S08]  /*0040*/  LDC.64 R4, c[0x0][0x388] ;  /* 0x0000e200ff047b82 */ /* 0x000eb00000000a00 */
[----:B------:R-:W3:Y:S01]  /*0050*/  LDC.64 R6, c[0x0][0x390] ;  /* 0x0000e400ff067b82 */ /* 0x000ee20000000a00 */
[----:B0-----:R-:W-:-:S04]  /*0060*/  IMAD.WIDE.U32 R2, R9, 0x4, R2 ;  /* 0x0000000409027825 */ /* 0x001fc800078e0002 */
[C---:B--2---:R-:W-:Y:S02]  /*0070*/  IMAD.WIDE.U32 R4, R9.reuse, 0x4, R4 ;  /* 0x0000000409047825 */ /* 0x044fe400078e0004 */
[----:B-1----:R-:W2:Y:S04]  /*0080*/  LDG.E R2, desc[UR4][R2.64] ;  /* 0x0000000402027981 */ /* 0x002ea8000c1e1900 */
[----:B------:R-:W2:Y:S01]  /*0090*/  LDG.E R5, desc[UR4][R4.64] ;  /* 0x0000000404057981 */ /* 0x000ea2000c1e1900 */
[----:B---3--:R-:W-:-:S04]  /*00a0*/  IMAD.WIDE.U32 R6, R9, 0x4, R6 ;  /* 0x0000000409067825 */ /* 0x008fc800078e0006 */
[----:B--2---:R-:W-:-:S05]  /*00b0*/  IMAD R9, R2, R5, RZ ;  /* 0x0000000502097224 */ /* 0x004fca00078e02ff */
[----:B------:R-:W-:Y:S01]  /*00c0*/  STG.E desc[UR4][R6.64], R9 ;  /* 0x0000000906007986 */ /* 0x000fe2000c101904 */
[----:B------:R-:W-:Y:S05]  /*00d0*/  EXIT ;  /* 0x000000000000794d */ /* 0x000fea0003800000 */
.L_x_1:
        /* <DEDUP_REMOVED lines=10> */
.L_x_4:


//--------------------- .text._Z11multiply1_1PiS_S_ --------------------------
	.section	.text._Z11multiply1_1PiS_S_,"ax",@progbits
	.align	128
        .global         _Z11multiply1_1PiS_S_
        .type           _Z11multiply1_1PiS_S_,@function
        .size           _Z11multiply1_1PiS_S_,(.L_x_5 - _Z11multiply1_1PiS_S_)
        .other          _Z11multiply1_1PiS_S_,@"STO_CUDA_ENTRY STV_DEFAULT"
_Z11multiply1_1PiS_S_:
.text._Z11multiply1_1PiS_S_:
[----:B------:R-:W-:Y:S08]  /*0000*/  LDC R1, c[0x0][0x37c] ;  /* 0x0000df00ff017b82 */ /* 0x000ff00000000800 */
[----:B------:R-:W0:Y:S01]  /*0010*/  LDC.64 R2, c[0x0][0x380] ;  /* 0x0000e000ff027b82 */ /* 0x000e220000000a00 */
[----:B------:R-:W0:Y:S07]  /*0020*/  LDCU.64 UR4, c[0x0][0x358] ;  /* 0x00006b00ff0477ac */ /* 0x000e2e0008000a00 */
[----:B------:R-:W1:Y:S01]  /*0030*/  LDC.64 R4, c[0x0][0x388] ;  /* 0x0000e200ff047b82 */ /* 0x000e620000000a00 */
[----:B0-----:R-:W2:Y:S04]  /*0040*/  LDG.E R2, desc[UR4][R2.64] ;  /* 0x0000000402027981 */ /* 0x001ea8000c1e1900 */
[----:B-1----:R-:W2:Y:S03]  /*0050*/  LDG.E R5, desc[UR4][R4.64] ;  /* 0x0000000404057981 */ /* 0x002ea6000c1e1900 */
[----:B------:R-:W0:Y:S01]  /*0060*/  LDC.64 R6, c[0x0][0x390] ;  /* 0x0000e400ff067b82 */ /* 0x000e220000000a00 */
[----:B--2---:R-:W-:-:S05]  /*0070*/  IMAD R9, R2, R5, RZ ;  /* 0x0000000502097224 */ /* 0x004fca00078e02ff */
[----:B0-----:R-:W-:Y:S01]  /*0080*/  STG.E desc[UR4][R6.64], R9 ;  /* 0x0000000906007986 */ /* 0x001fe2000c101904 */
[----:B------:R-:W-:Y:S05]  /*0090*/  EXIT ;  /* 0x000000000000794d */ /* 0x000fea0003800000 */
.L_x_2:
        /* <DEDUP_REMOVED lines=14> */
.L_x_5:


//--------------------- .nv.shared.reserved.0     --------------------------
	.section	.nv.shared.reserved.0,"aw",@nobits
	.weak		__nv_reservedSMEM_offset_0_alias
	.size		__nv_reservedSMEM_offset_0_alias, 0, 64
	.other		__nv_reservedSMEM_offset_0_alias,@"STO_CUDA_RESERVED_SHARED STV_DEFAULT"
__nv_reservedSMEM_offset_0_alias:
	.zero		0
	.zero		64


//--------------------- .nv.constant0._Z8multiplyPiS_S_i --------------------------
	.section	.nv.constant0._Z8multiplyPiS_S_i,"a",@progbits
	.sectionflags	@""
	.align	4
.nv.constant0._Z8multiplyPiS_S_i:
	.zero		924


//--------------------- .nv.constant0._Z11multiplyN_1PiS_S_ --------------------------
	.section	.nv.constant0._Z11multiplyN_1PiS_S_,"a",@progbits
	.sectionflags	@""
	.align	4
.nv.constant0._Z11multiplyN_1PiS_S_:
	.zero		920


//--------------------- .nv.constant0._Z11multiply1_1PiS_S_ --------------------------
	.section	.nv.constant0._Z11multiply1_1PiS_S_,"a",@progbits
	.sectionflags	@""
	.align	4
.nv.constant0._Z11multiply1_1PiS_S_:
	.zero		920


//--------------------- SYMBOLS --------------------------

	.type		.nv.reservedSmem.offset0,@object
	.size		.nv.reservedSmem.offset0,0x4
